//
// Generated by NVIDIA NVVM Compiler
//
// Compiler Build ID: CL-36424714
// Cuda compilation tools, release 13.0, V13.0.88
// Based on NVVM 20.0.0
//

.version 9.0
.target sm_100
.address_size 64

	// .globl	_Z14matrixMulBasicPfS_S_iii

.visible .entry _Z14matrixMulBasicPfS_S_iii(
	.param .u64 .ptr .align 1 _Z14matrixMulBasicPfS_S_iii_param_0,
	.param .u64 .ptr .align 1 _Z14matrixMulBasicPfS_S_iii_param_1,
	.param .u64 .ptr .align 1 _Z14matrixMulBasicPfS_S_iii_param_2,
	.param .u32 _Z14matrixMulBasicPfS_S_iii_param_3,
	.param .u32 _Z14matrixMulBasicPfS_S_iii_param_4,
	.param .u32 _Z14matrixMulBasicPfS_S_iii_param_5
)
{
	.reg .pred 	%p<13>;
	.reg .b32 	%r<41>;
	.reg .b32 	%f<68>;
	.reg .b64 	%rd<53>;

	ld.param.u64 	%rd7, [_Z14matrixMulBasicPfS_S_iii_param_0];
	ld.param.u64 	%rd8, [_Z14matrixMulBasicPfS_S_iii_param_1];
	ld.param.u64 	%rd6, [_Z14matrixMulBasicPfS_S_iii_param_2];
	ld.param.u32 	%r20, [_Z14matrixMulBasicPfS_S_iii_param_3];
	ld.param.u32 	%r18, [_Z14matrixMulBasicPfS_S_iii_param_4];
	ld.param.u32 	%r19, [_Z14matrixMulBasicPfS_S_iii_param_5];
	cvta.to.global.u64 	%rd1, %rd8;
	cvta.to.global.u64 	%rd2, %rd7;
	mov.u32 	%r21, %ctaid.y;
	mov.u32 	%r22, %ntid.y;
	mov.u32 	%r23, %tid.y;
	mad.lo.s32 	%r1, %r21, %r22, %r23;
	mov.u32 	%r24, %ctaid.x;
	mov.u32 	%r25, %ntid.x;
	mov.u32 	%r26, %tid.x;
	mad.lo.s32 	%r2, %r24, %r25, %r26;
	setp.ge.s32 	%p1, %r1, %r20;
	setp.ge.s32 	%p2, %r2, %r18;
	or.pred  	%p3, %p1, %p2;
	@%p3 bra 	$L__BB0_14;
	setp.lt.s32 	%p4, %r19, 1;
	mov.f32 	%f67, 0f00000000;
	@%p4 bra 	$L__BB0_13;
	mul.lo.s32 	%r3, %r19, %r1;
	and.b32  	%r4, %r19, 7;
	setp.lt.u32 	%p5, %r19, 8;
	mov.f32 	%f67, 0f00000000;
	mov.b32 	%r39, 0;
	@%p5 bra 	$L__BB0_5;
	and.b32  	%r39, %r19, 2147483640;
	neg.s32 	%r37, %r39;
	shl.b32 	%r7, %r18, 3;
	mul.wide.u32 	%rd9, %r3, 4;
	add.s64 	%rd10, %rd9, %rd2;
	add.s64 	%rd52, %rd10, 16;
	mov.f32 	%f67, 0f00000000;
	mul.wide.s32 	%rd13, %r18, 4;
	mov.u32 	%r36, %r2;
$L__BB0_4:
	.pragma "nounroll";
	ld.global.f32 	%f17, [%rd52+-16];
	mul.wide.s32 	%rd11, %r36, 4;
	add.s64 	%rd12, %rd1, %rd11;
	ld.global.f32 	%f18, [%rd12];
	fma.rn.f32 	%f19, %f17, %f18, %f67;
	ld.global.f32 	%f20, [%rd52+-12];
	add.s64 	%rd14, %rd12, %rd13;
	ld.global.f32 	%f21, [%rd14];
	fma.rn.f32 	%f22, %f20, %f21, %f19;
	ld.global.f32 	%f23, [%rd52+-8];
	add.s64 	%rd15, %rd14, %rd13;
	ld.global.f32 	%f24, [%rd15];
	fma.rn.f32 	%f25, %f23, %f24, %f22;
	ld.global.f32 	%f26, [%rd52+-4];
	add.s64 	%rd16, %rd15, %rd13;
	ld.global.f32 	%f27, [%rd16];
	fma.rn.f32 	%f28, %f26, %f27, %f25;
	ld.global.f32 	%f29, [%rd52];
	add.s64 	%rd17, %rd16, %rd13;
	ld.global.f32 	%f30, [%rd17];
	fma.rn.f32 	%f31, %f29, %f30, %f28;
	ld.global.f32 	%f32, [%rd52+4];
	add.s64 	%rd18, %rd17, %rd13;
	ld.global.f32 	%f33, [%rd18];
	fma.rn.f32 	%f34, %f32, %f33, %f31;
	ld.global.f32 	%f35, [%rd52+8];
	add.s64 	%rd19, %rd18, %rd13;
	ld.global.f32 	%f36, [%rd19];
	fma.rn.f32 	%f37, %f35, %f36, %f34;
	ld.global.f32 	%f38, [%rd52+12];
	add.s64 	%rd20, %rd19, %rd13;
	ld.global.f32 	%f39, [%rd20];
	fma.rn.f32 	%f67, %f38, %f39, %f37;
	add.s32 	%r37, %r37, 8;
	add.s32 	%r36, %r36, %r7;
	add.s64 	%rd52, %rd52, 32;
	setp.ne.s32 	%p6, %r37, 0;
	@%p6 bra 	$L__BB0_4;
$L__BB0_5:
	setp.eq.s32 	%p7, %r4, 0;
	@%p7 bra 	$L__BB0_13;
	and.b32  	%r13, %r19, 3;
	setp.lt.u32 	%p8, %r4, 4;
	@%p8 bra 	$L__BB0_8;
	add.s32 	%r28, %r39, %r3;
	mul.wide.u32 	%rd21, %r28, 4;
	add.s64 	%rd22, %rd2, %rd21;
	ld.global.f32 	%f41, [%rd22];
	mad.lo.s32 	%r29, %r39, %r18, %r2;
	mul.wide.s32 	%rd23, %r29, 4;
	add.s64 	%rd24, %rd1, %rd23;
	ld.global.f32 	%f42, [%rd24];
	fma.rn.f32 	%f43, %f41, %f42, %f67;
	cvt.u64.u32 	%rd25, %r3;
	cvt.u64.u32 	%rd26, %r39;
	add.s64 	%rd27, %rd26, %rd25;
	shl.b64 	%rd28, %rd27, 2;
	add.s64 	%rd29, %rd2, %rd28;
	ld.global.f32 	%f44, [%rd29+4];
	mul.wide.s32 	%rd30, %r18, 4;
	add.s64 	%rd31, %rd24, %rd30;
	ld.global.f32 	%f45, [%rd31];
	fma.rn.f32 	%f46, %f44, %f45, %f43;
	ld.global.f32 	%f47, [%rd29+8];
	add.s64 	%rd32, %rd31, %rd30;
	ld.global.f32 	%f48, [%rd32];
	fma.rn.f32 	%f49, %f47, %f48, %f46;
	ld.global.f32 	%f50, [%rd29+12];
	add.s64 	%rd33, %rd32, %rd30;
	ld.global.f32 	%f51, [%rd33];
	fma.rn.f32 	%f67, %f50, %f51, %f49;
	add.s32 	%r39, %r39, 4;
$L__BB0_8:
	setp.eq.s32 	%p9, %r13, 0;
	@%p9 bra 	$L__BB0_13;
	setp.eq.s32 	%p10, %r13, 1;
	@%p10 bra 	$L__BB0_11;
	add.s32 	%r30, %r39, %r3;
	mul.wide.u32 	%rd34, %r30, 4;
	add.s64 	%rd35, %rd2, %rd34;
	ld.global.f32 	%f53, [%rd35];
	mad.lo.s32 	%r31, %r39, %r18, %r2;
	mul.wide.s32 	%rd36, %r31, 4;
	add.s64 	%rd37, %rd1, %rd36;
	ld.global.f32 	%f54, [%rd37];
	fma.rn.f32 	%f55, %f53, %f54, %f67;
	cvt.u64.u32 	%rd38, %r3;
	cvt.u64.u32 	%rd39, %r39;
	add.s64 	%rd40, %rd39, %rd38;
	shl.b64 	%rd41, %rd40, 2;
	add.s64 	%rd42, %rd2, %rd41;
	ld.global.f32 	%f56, [%rd42+4];
	mul.wide.s32 	%rd43, %r18, 4;
	add.s64 	%rd44, %rd37, %rd43;
	ld.global.f32 	%f57, [%rd44];
	fma.rn.f32 	%f67, %f56, %f57, %f55;
	add.s32 	%r39, %r39, 2;
$L__BB0_11:
	and.b32  	%r32, %r19, 1;
	setp.eq.b32 	%p11, %r32, 1;
	not.pred 	%p12, %p11;
	@%p12 bra 	$L__BB0_13;
	add.s32 	%r33, %r39, %r3;
	mul.wide.u32 	%rd45, %r33, 4;
	add.s64 	%rd46, %rd2, %rd45;
	ld.global.f32 	%f58, [%rd46];
	mad.lo.s32 	%r34, %r39, %r18, %r2;
	mul.wide.s32 	%rd47, %r34, 4;
	add.s64 	%rd48, %rd1, %rd47;
	ld.global.f32 	%f59, [%rd48];
	fma.rn.f32 	%f67, %f58, %f59, %f67;
$L__BB0_13:
	mad.lo.s32 	%r35, %r18, %r1, %r2;
	cvta.to.global.u64 	%rd49, %rd6;
	mul.wide.s32 	%rd50, %r35, 4;
	add.s64 	%rd51, %rd49, %rd50;
	st.global.f32 	[%rd51], %f67;
$L__BB0_14:
	ret;

}


// ===== COMPILED SASS (sm_100) =====

	.target	sm_100

	.elftype	@"ET_EXEC"


//--------------------- .note.nv.tkinfo           --------------------------
	.section	.note.nv.tkinfo,"",@"SHT_NOTE"
	.sectionflags	@"SHF_NOTE_NV_TKINFO"
	.tkinfo
        /*0018*/ 	.word	0x00000002
        /*0030*/ 	.string	""
        /*0030*/ 	.string	"ptxas"
        /*0030*/ 	.string	"Cuda compilation tools, release 13.0, V13.0.88"
        /*0030*/ 	.string	"Build cuda_13.0.r13.0/compiler.36424714_0"
        /*0030*/ 	.string	"-arch sm_100 -m 64 "



//--------------------- .note.nv.cuinfo           --------------------------
	.section	.note.nv.cuinfo,"",@"SHT_NOTE"
	.sectionflags	@"SHF_NOTE_NV_CUINFO"
        /*0018*/ 	.short	0x0002
        /*001a*/ 	.short	0x0064
        /*001c*/ 	.short	0x0082
	.zero		2


//--------------------- .nv.info                  --------------------------
	.section	.nv.info,"",@"SHT_CUDA_INFO"
	.align	4


	//----- nvinfo : EIATTR_REGCOUNT
	.align		4
        /*0000*/ 	.byte	0x04, 0x2f
        /*0002*/ 	.short	(.L_1 - .L_0)
	.align		4
.L_0:
        /*0004*/ 	.word	index@(_Z14matrixMulBasicPfS_S_iii)
        /*0008*/ 	.word	0x00000020


	//----- nvinfo : EIATTR_FRAME_SIZE
	.align		4
.L_1:
        /*000c*/ 	.byte	0x04, 0x11
        /*000e*/ 	.short	(.L_3 - .L_2)
	.align		4
.L_2:
        /*0010*/ 	.word	index@(_Z14matrixMulBasicPfS_S_iii)
        /*0014*/ 	.word	0x00000000


	//----- nvinfo : EIATTR_MIN_STACK_SIZE
	.align		4
.L_3:
        /*0018*/ 	.byte	0x04, 0x12
        /*001a*/ 	.short	(.L_5 - .L_4)
	.align		4
.L_4:
        /*001c*/ 	.word	index@(_Z14matrixMulBasicPfS_S_iii)
        /*0020*/ 	.word	0x00000000
.L_5:


//--------------------- .nv.compat                --------------------------
	.section	.nv.compat,"",@"SHT_CUDA_COMPAT_INFO"
	.align	4
        /*0000*/ 	.byte	0x02, 0x09, 0x00, 0x00, 0x02, 0x02, 0x01, 0x00, 0x02, 0x05, 0x05, 0x00, 0x03, 0x07, 0x01, 0x01
        /*0010*/ 	.byte	0x02, 0x03, 0x00, 0x00, 0x02, 0x06, 0x01, 0x00, 0x04, 0x0b, 0x08, 0x00, 0x09, 0x00, 0x00, 0x00
        /*0020*/ 	.byte	0x00, 0x00, 0x00, 0x00


//--------------------- .nv.info._Z14matrixMulBasicPfS_S_iii --------------------------
	.section	.nv.info._Z14matrixMulBasicPfS_S_iii,"",@"SHT_CUDA_INFO"
	.sectionflags	@""
	.align	4


	//----- nvinfo : EIATTR_CUDA_API_VERSION
	.align		4
        /*0000*/ 	.byte	0x04, 0x37
        /*0002*/ 	.short	(.L_7 - .L_6)
.L_6:
        /*0004*/ 	.word	0x00000082


	//----- nvinfo : EIATTR_KPARAM_INFO
	.align		4
.L_7:
        /*0008*/ 	.byte	0x04, 0x17
        /*000a*/ 	.short	(.L_9 - .L_8)
.L_8:
        /*000c*/ 	.word	0x00000000
        /*0010*/ 	.short	0x0005
        /*0012*/ 	.short	0x0020
        /*0014*/ 	.byte	0x00, 0xf0, 0x11, 0x00


	//----- nvinfo : EIATTR_KPARAM_INFO
	.align		4
.L_9:
        /*0018*/ 	.byte	0x04, 0x17
        /*001a*/ 	.short	(.L_11 - .L_10)
.L_10:
        /*001c*/ 	.word	0x00000000
        /*0020*/ 	.short	0x0004
        /*0022*/ 	.short	0x001c
        /*0024*/ 	.byte	0x00, 0xf0, 0x11, 0x00


	//----- nvinfo : EIATTR_KPARAM_INFO
	.align		4
.L_11:
        /*0028*/ 	.byte	0x04, 0x17
        /*002a*/ 	.short	(.L_13 - .L_12)
.L_12:
        /*002c*/ 	.word	0x00000000
        /*0030*/ 	.short	0x0003
        /*0032*/ 	.short	0x0018
        /*0034*/ 	.byte	0x00, 0xf0, 0x11, 0x00


	//----- nvinfo : EIATTR_KPARAM_INFO
	.align		4
.L_13:
        /*0038*/ 	.byte	0x04, 0x17
        /*003a*/ 	.short	(.L_15 - .L_14)
.L_14:
        /*003c*/ 	.word	0x00000000
        /*0040*/ 	.short	0x0002
        /*0042*/ 	.short	0x0010
        /*0044*/ 	.byte	0x00, 0xf5, 0x21, 0x00


	//----- nvinfo : EIATTR_KPARAM_INFO
	.align		4
.L_15:
        /*0048*/ 	.byte	0x04, 0x17
        /*004a*/ 	.short	(.L_17 - .L_16)
.L_16:
        /*004c*/ 	.word	0x00000000
        /*0050*/ 	.short	0x0001
        /*0052*/ 	.short	0x0008
        /*0054*/ 	.byte	0x00, 0xf5, 0x21, 0x00


	//----- nvinfo : EIATTR_KPARAM_INFO
	.align		4
.L_17:
        /*0058*/ 	.byte	0x04, 0x17
        /*005a*/ 	.short	(.L_19 - .L_18)
.L_18:
        /*005c*/ 	.word	0x00000000
        /*0060*/ 	.short	0x0000
        /*0062*/ 	.short	0x0000
        /*0064*/ 	.byte	0x00, 0xf5, 0x21, 0x00


	//----- nvinfo : EIATTR_SPARSE_MMA_MASK
	.align		4
.L_19:
        /*0068*/ 	.byte	0x03, 0x50
        /*006a*/ 	.short	0x0000


	//----- nvinfo : EIATTR_MAXREG_COUNT
	.align		4
        /*006c*/ 	.byte	0x03, 0x1b
        /*006e*/ 	.short	0x00ff


	//----- nvinfo : EIATTR_MERCURY_ISA_VERSION
	.align		4
        /*0070*/ 	.byte	0x03, 0x5f
        /*0072*/ 	.short	0x0101


	//----- nvinfo : EIATTR_VRC_CTA_INIT_COUNT
	.align		4
        /*0074*/ 	.byte	0x02, 0x4a
	.zero		1
	.zero		1


	//----- nvinfo : EIATTR_EXIT_INSTR_OFFSETS
	.align		4
        /*0078*/ 	.byte	0x04, 0x1c
        /*007a*/ 	.short	(.L_21 - .L_20)


	//   ....[0]....
.L_20:
        /*007c*/ 	.word	0x000000c0


	//   ....[1]....
        /*0080*/ 	.word	0x000008e0


	//----- nvinfo : EIATTR_CBANK_PARAM_SIZE
	.align		4
.L_21:
        /*0084*/ 	.byte	0x03, 0x19
        /*0086*/ 	.short	0x0024


	//----- nvinfo : EIATTR_PARAM_CBANK
	.align		4
        /*0088*/ 	.byte	0x04, 0x0a
        /*008a*/ 	.short	(.L_23 - .L_22)
	.align		4
.L_22:
        /*008c*/ 	.word	index@(.nv.constant0._Z14matrixMulBasicPfS_S_iii)
        /*0090*/ 	.short	0x0380
        /*0092*/ 	.short	0x0024


	//----- nvinfo : EIATTR_SW_WAR
	.align		4
.L_23:
        /*0094*/ 	.byte	0x04, 0x36
        /*0096*/ 	.short	(.L_25 - .L_24)
.L_24:
        /*0098*/ 	.word	0x00000008
.L_25:


//--------------------- .nv.callgraph             --------------------------
	.section	.nv.callgraph,"",@"SHT_CUDA_CALLGRAPH"
	.align	4
	.sectionentsize	8
	.align		4
        /*0000*/ 	.word	0x00000000
	.align		4
        /*0004*/ 	.word	0xffffffff
	.align		4
        /*0008*/ 	.word	0x00000000
	.align		4
        /*000c*/ 	.word	0xfffffffe
	.align		4
        /*0010*/ 	.word	0x00000000
	.align		4
        /*0014*/ 	.word	0xfffffffd
	.align		4
        /*0018*/ 	.word	0x00000000
	.align		4
        /*001c*/ 	.word	0xfffffffc


//--------------------- .text._Z14matrixMulBasicPfS_S_iii --------------------------
	.section	.text._Z14matrixMulBasicPfS_S_iii,"ax",@progbits
	.align	128
        .global         _Z14matrixMulBasicPfS_S_iii
        .type           _Z14matrixMulBasicPfS_S_iii,@function
        .size           _Z14matrixMulBasicPfS_S_iii,(.L_x_5 - _Z14matrixMulBasicPfS_S_iii)
        .other          _Z14matrixMulBasicPfS_S_iii,@"STO_CUDA_ENTRY STV_DEFAULT"
_Z14matrixMulBasicPfS_S_iii:
.text._Z14matrixMulBasicPfS_S_iii:
[----:B------:R-:W-:Y:S01]  /*0000*/  LDC R1, c[0x0][0x37c] ;  /* 0x0000df00ff017b82 */ /* 0x000fe20000000800 */
[----:B------:R-:W0:Y:S07]  /*0010*/  S2R R5, SR_TID.X ;  /* 0x0000000000057919 */ /* 0x000e2e0000002100 */
[----:B------:R-:W1:Y:S01]  /*0020*/  LDC R19, c[0x0][0x364] ;  /* 0x0000d900ff137b82 */ /* 0x000e620000000800 */
[----:B------:R-:W1:Y:S07]  /*0030*/  S2R R4, SR_TID.Y ;  /* 0x0000000000047919 */ /* 0x000e6e0000002200 */
[----:B------:R-:W0:Y:S08]  /*0040*/  S2UR UR5, SR_CTAID.X ;  /* 0x00000000000579c3 */ /* 0x000e300000002500 */
[----:B------:R-:W0:Y:S08]  /*0050*/  LDC R0, c[0x0][0x360] ;  /* 0x0000d800ff007b82 */ /* 0x000e300000000800 */
[----:B------:R-:W1:Y:S08]  /*0060*/  S2UR UR4, SR_CTAID.Y ;  /* 0x00000000000479c3 */ /* 0x000e700000002600 */
[----:B------:R-:W2:Y:S01]  /*0070*/  LDC.64 R2, c[0x0][0x398] ;  /* 0x0000e600ff027b82 */ /* 0x000ea20000000a00 */
[----:B0-----:R-:W-:-:S02]  /*0080*/  IMAD R0, R0, UR5, R5 ;  /* 0x0000000500007c24 */ /* 0x001fc4000f8e0205 */
[----:B-1----:R-:W-:-:S03]  /*0090*/  IMAD R19, R19, UR4, R4 ;  /* 0x0000000413137c24 */ /* 0x002fc6000f8e0204 */
[----:B--2---:R-:W-:-:S04]  /*00a0*/  ISETP.GE.AND P0, PT, R0, R3, PT ;  /* 0x000000030000720c */ /* 0x004fc80003f06270 */
[----:B------:R-:W-:-:S13]  /*00b0*/  ISETP.GE.OR P0, PT, R19, R2, P0 ;  /* 0x000000021300720c */ /* 0x000fda0000706670 */
[----:B------:R-:W-:Y:S05]  /*00c0*/  @P0 EXIT ;  /* 0x000000000000094d */ /* 0x000fea0003800000 */
[----:B------:R-:W0:Y:S01]  /*00d0*/  LDC R2, c[0x0][0x3a0] ;  /* 0x0000e800ff027b82 */ /* 0x000e220000000800 */
[----:B------:R-:W1:Y:S01]  /*00e0*/  LDCU.64 UR4, c[0x0][0x358] ;  /* 0x00006b00ff0477ac */ /* 0x000e620008000a00 */
[----:B------:R-:W-:Y:S01]  /*00f0*/  HFMA2 R24, -RZ, RZ, 0, 0 ;  /* 0x00000000ff187431 */ /* 0x000fe200000001ff */
[----:B0-----:R-:W-:-:S13]  /*0100*/  ISETP.GE.AND P0, PT, R2, 0x1, PT ;  /* 0x000000010200780c */ /* 0x001fda0003f06270 */
[----:B-1----:R-:W-:Y:S05]  /*0110*/  @!P0 BRA `(.L_x_0) ;  /* 0x0000000400e08947 */ /* 0x002fea0003800000 */
[C---:B------:R-:W-:Y:S01]  /*0120*/  ISETP.GE.U32.AND P1, PT, R2.reuse, 0x8, PT ;  /* 0x000000080200780c */ /* 0x040fe20003f26070 */
[----:B------:R-:W-:Y:S01]  /*0130*/  IMAD R20, R19, R2, RZ ;  /* 0x0000000213147224 */ /* 0x000fe200078e02ff */
[----:B------:R-:W-:Y:S02]  /*0140*/  LOP3.LUT R27, R2, 0x7, RZ, 0xc0, !PT ;  /* 0x00000007021b7812 */ /* 0x000fe400078ec0ff */
[----:B------:R-:W-:Y:S02]  /*0150*/  MOV R24, RZ ;  /* 0x000000ff00187202 */ /* 0x000fe40000000f00 */
[----:B------:R-:W-:Y:S02]  /*0160*/  ISETP.NE.AND P0, PT, R27, RZ, PT ;  /* 0x000000ff1b00720c */ /* 0x000fe40003f05270 */
[----:B------:R-:W-:-:S05]  /*0170*/  MOV R21, RZ ;  /* 0x000000ff00157202 */ /* 0x000fca0000000f00 */
[----:B------:R-:W-:Y:S06]  /*0180*/  @!P1 BRA `(.L_x_1) ;  /* 0x0000000000c49947 */ /* 0x000fec0003800000 */
[----:B------:R-:W0:Y:S01]  /*0190*/  LDC.64 R4, c[0x0][0x380] ;  /* 0x0000e000ff047b82 */ /* 0x000e220000000a00 */
[----:B------:R-:W-:Y:S02]  /*01a0*/  LOP3.LUT R21, R2, 0x7ffffff8, RZ, 0xc0, !PT ;  /* 0x7ffffff802157812 */ /* 0x000fe400078ec0ff */
[----:B------:R-:W-:Y:S02]  /*01b0*/  MOV R24, RZ ;  /* 0x000000ff00187202 */ /* 0x000fe40000000f00 */
[----:B------:R-:W-:Y:S02]  /*01c0*/  MOV R18, R0 ;  /* 0x0000000000127202 */ /* 0x000fe40000000f00 */
[----:B------:R-:W-:Y:S01]  /*01d0*/  IADD3 R22, PT, PT, -R21, RZ, RZ ;  /* 0x000000ff15167210 */ /* 0x000fe20007ffe1ff */
[----:B0-----:R-:W-:-:S03]  /*01e0*/  IMAD.WIDE.U32 R4, R20, 0x4, R4 ;  /* 0x0000000414047825 */ /* 0x001fc600078e0004 */
[----:B------:R-:W-:-:S04]  /*01f0*/  IADD3 R6, P1, PT, R4, 0x10, RZ ;  /* 0x0000001004067810 */ /* 0x000fc80007f3e0ff */
[----:B------:R-:W-:-:S09]  /*0200*/  IADD3.X R7, PT, PT, RZ, R5, RZ, P1, !PT ;  /* 0x00000005ff077210 */ /* 0x000fd20000ffe4ff */
.L_x_2:
[----:B------:R-:W0:Y:S01]  /*0210*/  LDC.64 R16, c[0x0][0x388] ;  /* 0x0000e200ff107b82 */ /* 0x000e220000000a00 */
[----:B------:R-:W-:Y:S02]  /*0220*/  MOV R4, R6 ;  /* 0x0000000600047202 */ /* 0x000fe40000000f00 */
[----:B------:R-:W-:-:S05]  /*0230*/  MOV R5, R7 ;  /* 0x0000000700057202 */ /* 0x000fca0000000f00 */
[----:B------:R-:W2:Y:S04]  /*0240*/  LDG.E R25, desc[UR4][R4.64+-0x10] ;  /* 0xfffff00404197981 */ /* 0x000ea8000c1e1900 */
[----:B------:R-:W3:Y:S04]  /*0250*/  LDG.E R23, desc[UR4][R4.64+-0xc] ;  /* 0xfffff40404177981 */ /* 0x000ee8000c1e1900 */
[----:B------:R-:W4:Y:S04]  /*0260*/  LDG.E R29, desc[UR4][R4.64+-0x8] ;  /* 0xfffff804041d7981 */ /* 0x000f28000c1e1900 */
[----:B------:R-:W5:Y:S01]  /*0270*/  LDG.E R28, desc[UR4][R4.64+-0x4] ;  /* 0xfffffc04041c7981 */ /* 0x000f62000c1e1900 */
[----:B0-----:R-:W-:-:S05]  /*0280*/  IMAD.WIDE R16, R18, 0x4, R16 ;  /* 0x0000000412107825 */ /* 0x001fca00078e0210 */
[----:B------:R0:W2:Y:S01]  /*0290*/  LDG.E R26, desc[UR4][R16.64] ;  /* 0x00000004101a7981 */ /* 0x0000a2000c1e1900 */
[----:B------:R-:W-:-:S04]  /*02a0*/  IMAD.WIDE R14, R3, 0x4, R16 ;  /* 0x00000004030e7825 */ /* 0x000fc800078e0210 */
[C---:B------:R-:W-:Y:S02]  /*02b0*/  IMAD.WIDE R6, R3.reuse, 0x4, R14 ;  /* 0x0000000403067825 */ /* 0x040fe400078e020e */
[----:B------:R-:W3:Y:S02]  /*02c0*/  LDG.E R14, desc[UR4][R14.64] ;  /* 0x000000040e0e7981 */ /* 0x000ee4000c1e1900 */
[C---:B------:R-:W-:Y:S02]  /*02d0*/  IMAD.WIDE R10, R3.reuse, 0x4, R6 ;  /* 0x00000004030a7825 */ /* 0x040fe400078e0206 */
[----:B------:R-:W4:Y:S02]  /*02e0*/  LDG.E R6, desc[UR4][R6.64] ;  /* 0x0000000406067981 */ /* 0x000f24000c1e1900 */
[C---:B------:R-:W-:Y:S02]  /*02f0*/  IMAD.WIDE R8, R3.reuse, 0x4, R10 ;  /* 0x0000000403087825 */ /* 0x040fe400078e020a */
[----:B------:R-:W5:Y:S02]  /*0300*/  LDG.E R10, desc[UR4][R10.64] ;  /* 0x000000040a0a7981 */ /* 0x000f64000c1e1900 */
[----:B------:R-:W-:-:S02]  /*0310*/  IMAD.WIDE R12, R3, 0x4, R8 ;  /* 0x00000004030c7825 */ /* 0x000fc400078e0208 */
[----:B------:R-:W5:Y:S04]  /*0320*/  LDG.E R7, desc[UR4][R4.64] ;  /* 0x0000000404077981 */ /* 0x000f68000c1e1900 */
[----:B------:R-:W5:Y:S01]  /*0330*/  LDG.E R8, desc[UR4][R8.64] ;  /* 0x0000000408087981 */ /* 0x000f62000c1e1900 */
[----:B0-----:R-:W-:-:S03]  /*0340*/  IMAD.WIDE R16, R3, 0x4, R12 ;  /* 0x0000000403107825 */ /* 0x001fc600078e020c */
[----:B------:R-:W5:Y:S04]  /*0350*/  LDG.E R12, desc[UR4][R12.64] ;  /* 0x000000040c0c7981 */ /* 0x000f68000c1e1900 */
[----:B------:R-:W5:Y:S04]  /*0360*/  LDG.E R15, desc[UR4][R16.64] ;  /* 0x00000004100f7981 */ /* 0x000f68000c1e1900 */
[----:B------:R-:W5:Y:S04]  /*0370*/  LDG.E R9, desc[UR4][R4.64+0x4] ;  /* 0x0000040404097981 */ /* 0x000f68000c1e1900 */
[----:B------:R-:W5:Y:S01]  /*0380*/  LDG.E R11, desc[UR4][R4.64+0xc] ;  /* 0x00000c04040b7981 */ /* 0x000f62000c1e1900 */
[----:B--2---:R-:W-:Y:S01]  /*0390*/  FFMA R26, R25, R26, R24 ;  /* 0x0000001a191a7223 */ /* 0x004fe20000000018 */
[----:B------:R-:W-:-:S02]  /*03a0*/  IMAD.WIDE R24, R3, 0x4, R16 ;  /* 0x0000000403187825 */ /* 0x000fc400078e0210 */
[----:B------:R-:W2:Y:S04]  /*03b0*/  LDG.E R16, desc[UR4][R4.64+0x8] ;  /* 0x0000080404107981 */ /* 0x000ea8000c1e1900 */
[----:B------:R-:W2:Y:S01]  /*03c0*/  LDG.E R24, desc[UR4][R24.64] ;  /* 0x0000000418187981 */ /* 0x000ea2000c1e1900 */
[----:B---3--:R-:W-:Y:S01]  /*03d0*/  FFMA R14, R23, R14, R26 ;  /* 0x0000000e170e7223 */ /* 0x008fe2000000001a */
[----:B------:R-:W-:-:S03]  /*03e0*/  IADD3 R22, PT, PT, R22, 0x8, RZ ;  /* 0x0000000816167810 */ /* 0x000fc60007ffe0ff */
[----:B----4-:R-:W-:Y:S01]  /*03f0*/  FFMA R29, R29, R6, R14 ;  /* 0x000000061d1d7223 */ /* 0x010fe2000000000e */
[----:B------:R-:W-:-:S03]  /*0400*/  ISETP.NE.AND P1, PT, R22, RZ, PT ;  /* 0x000000ff1600720c */ /* 0x000fc60003f25270 */
[----:B-----5:R-:W-:Y:S01]  /*0410*/  FFMA R10, R28, R10, R29 ;  /* 0x0000000a1c0a7223 */ /* 0x020fe2000000001d */
[----:B------:R-:W-:-:S03]  /*0420*/  IADD3 R6, P2, PT, R4, 0x20, RZ ;  /* 0x0000002004067810 */ /* 0x000fc60007f5e0ff */
[----:B------:R-:W-:Y:S01]  /*0430*/  FFMA R8, R7, R8, R10 ;  /* 0x0000000807087223 */ /* 0x000fe2000000000a */
[----:B------:R-:W-:Y:S02]  /*0440*/  IADD3.X R7, PT, PT, RZ, R5, RZ, P2, !PT ;  /* 0x00000005ff077210 */ /* 0x000fe400017fe4ff */
[----:B------:R-:W-:Y:S01]  /*0450*/  LEA R18, R3, R18, 0x3 ;  /* 0x0000001203127211 */ /* 0x000fe200078e18ff */
[----:B------:R-:W-:-:S04]  /*0460*/  FFMA R9, R9, R12, R8 ;  /* 0x0000000c09097223 */ /* 0x000fc80000000008 */
[----:B--2---:R-:W-:-:S04]  /*0470*/  FFMA R16, R16, R15, R9 ;  /* 0x0000000f10107223 */ /* 0x004fc80000000009 */
[----:B------:R-:W-:Y:S01]  /*0480*/  FFMA R24, R11, R24, R16 ;  /* 0x000000180b187223 */ /* 0x000fe20000000010 */
[----:B------:R-:W-:Y:S06]  /*0490*/  @P1 BRA `(.L_x_2) ;  /* 0xfffffffc005c1947 */ /* 0x000fec000383ffff */
.L_x_1:
[----:B------:R-:W-:Y:S05]  /*04a0*/  @!P0 BRA `(.L_x_0) ;  /* 0x0000000000fc8947 */ /* 0x000fea0003800000 */
[----:B------:R-:W-:Y:S02]  /*04b0*/  ISETP.GE.U32.AND P1, PT, R27, 0x4, PT ;  /* 0x000000041b00780c */ /* 0x000fe40003f26070 */
[----:B------:R-:W-:-:S04]  /*04c0*/  LOP3.LUT R16, R2, 0x3, RZ, 0xc0, !PT ;  /* 0x0000000302107812 */ /* 0x000fc800078ec0ff */
[----:B------:R-:W-:-:S07]  /*04d0*/  ISETP.NE.AND P0, PT, R16, RZ, PT ;  /* 0x000000ff1000720c */ /* 0x000fce0003f05270 */
[----:B------:R-:W-:Y:S06]  /*04e0*/  @!P1 BRA `(.L_x_3) ;  /* 0x00000000006c9947 */ /* 0x000fec0003800000 */
[----:B------:R-:W0:Y:S01]  /*04f0*/  LDC.64 R6, c[0x0][0x388] ;  /* 0x0000e200ff067b82 */ /* 0x000e220000000a00 */
[----:B------:R-:W1:Y:S01]  /*0500*/  LDCU.64 UR6, c[0x0][0x380] ;  /* 0x00007000ff0677ac */ /* 0x000e620008000a00 */
[----:B------:R-:W-:Y:S01]  /*0510*/  IMAD R9, R21, R3, R0 ;  /* 0x0000000315097224 */ /* 0x000fe200078e0200 */
[CC--:B------:R-:W-:Y:S02]  /*0520*/  IADD3 R5, PT, PT, R20.reuse, R21.reuse, RZ ;  /* 0x0000001514057210 */ /* 0x0c0fe40007ffe0ff */
[----:B------:R-:W-:-:S03]  /*0530*/  IADD3 R10, P1, PT, R20, R21, RZ ;  /* 0x00000015140a7210 */ /* 0x000fc60007f3e0ff */
[----:B------:R-:W2:Y:S01]  /*0540*/  LDC.64 R14, c[0x0][0x380] ;  /* 0x0000e000ff0e7b82 */ /* 0x000ea20000000a00 */
[----:B0-----:R-:W-:-:S04]  /*0550*/  IMAD.WIDE R6, R9, 0x4, R6 ;  /* 0x0000000409067825 */ /* 0x001fc800078e0206 */
[----:B------:R-:W-:Y:S02]  /*0560*/  IMAD.WIDE R8, R3, 0x4, R6 ;  /* 0x0000000403087825 */ /* 0x000fe400078e0206 */
[----:B------:R-:W3:Y:S02]  /*0570*/  LDG.E R6, desc[UR4][R6.64] ;  /* 0x0000000406067981 */ /* 0x000ee4000c1e1900 */
[----:B--2---:R-:W-:Y:S01]  /*0580*/  IMAD.WIDE.U32 R14, R5, 0x4, R14 ;  /* 0x00000004050e7825 */ /* 0x004fe200078e000e */
[----:B------:R-:W-:Y:S02]  /*0590*/  IADD3.X R5, PT, PT, RZ, RZ, RZ, P1, !PT ;  /* 0x000000ffff057210 */ /* 0x000fe40000ffe4ff */
[----:B-1----:R-:W-:-:S03]  /*05a0*/  LEA R4, P1, R10, UR6, 0x2 ;  /* 0x000000060a047c11 */ /* 0x002fc6000f8210ff */
[----:B------:R-:W3:Y:S01]  /*05b0*/  LDG.E R15, desc[UR4][R14.64] ;  /* 0x000000040e0f7981 */ /* 0x000ee2000c1e1900 */
[----:B------:R-:W-:Y:S01]  /*05c0*/  LEA.HI.X R5, R10, UR7, R5, 0x2, P1 ;  /* 0x000000070a057c11 */ /* 0x000fe200088f1405 */
[C---:B------:R-:W-:Y:S02]  /*05d0*/  IMAD.WIDE R10, R3.reuse, 0x4, R8 ;  /* 0x00000004030a7825 */ /* 0x040fe400078e0208 */
[----:B------:R-:W2:Y:S04]  /*05e0*/  LDG.E R8, desc[UR4][R8.64] ;  /* 0x0000000408087981 */ /* 0x000ea8000c1e1900 */
[----:B------:R-:W2:Y:S01]  /*05f0*/  LDG.E R17, desc[UR4][R4.64+0x4] ;  /* 0x0000040404117981 */ /* 0x000ea2000c1e1900 */
[----:B------:R-:W-:-:S03]  /*0600*/  IMAD.WIDE R12, R3, 0x4, R10 ;  /* 0x00000004030c7825 */ /* 0x000fc600078e020a */
[----:B------:R-:W4:Y:S04]  /*0610*/  LDG.E R22, desc[UR4][R10.64] ;  /* 0x000000040a167981 */ /* 0x000f28000c1e1900 */
[----:B------:R-:W4:Y:S04]  /*0620*/  LDG.E R18, desc[UR4][R4.64+0x8] ;  /* 0x0000080404127981 */ /* 0x000f28000c1e1900 */
[----:B------:R-:W5:Y:S04]  /*0630*/  LDG.E R26, desc[UR4][R4.64+0xc] ;  /* 0x00000c04041a7981 */ /* 0x000f68000c1e1900 */
[----:B------:R-:W5:Y:S01]  /*0640*/  LDG.E R12, desc[UR4][R12.64] ;  /* 0x000000040c0c7981 */ /* 0x000f62000c1e1900 */
[----:B------:R-:W-:Y:S01]  /*0650*/  IADD3 R21, PT, PT, R21, 0x4, RZ ;  /* 0x0000000415157810 */ /* 0x000fe20007ffe0ff */
[----:B---3--:R-:W-:-:S04]  /*0660*/  FFMA R24, R15, R6, R24 ;  /* 0x000000060f187223 */ /* 0x008fc80000000018 */
[----:B--2---:R-:W-:-:S04]  /*0670*/  FFMA R17, R17, R8, R24 ;  /* 0x0000000811117223 */ /* 0x004fc80000000018 */
[----:B----4-:R-:W-:-:S04]  /*0680*/  FFMA R17, R18, R22, R17 ;  /* 0x0000001612117223 */ /* 0x010fc80000000011 */
[----:B-----5:R-:W-:-:S07]  /*0690*/  FFMA R24, R26, R12, R17 ;  /* 0x0000000c1a187223 */ /* 0x020fce0000000011 */
.L_x_3:
[----:B------:R-:W-:Y:S05]  /*06a0*/  @!P0 BRA `(.L_x_0) ;  /* 0x00000000007c8947 */ /* 0x000fea0003800000 */
[----:B------:R-:W-:Y:S01]  /*06b0*/  ISETP.NE.AND P1, PT, R16, 0x1, PT ;  /* 0x000000011000780c */ /* 0x000fe20003f25270 */
[----:B------:R-:W0:Y:S01]  /*06c0*/  LDC.64 R12, c[0x0][0x380] ;  /* 0x0000e000ff0c7b82 */ /* 0x000e220000000a00 */
[----:B------:R-:W-:-:S04]  /*06d0*/  LOP3.LUT R2, R2, 0x1, RZ, 0xc0, !PT ;  /* 0x0000000102027812 */ /* 0x000fc800078ec0ff */
[----:B------:R-:W-:-:S03]  /*06e0*/  ISETP.NE.U32.AND P0, PT, R2, 0x1, PT ;  /* 0x000000010200780c */ /* 0x000fc60003f05070 */
[----:B------:R-:W1:Y:S04]  /*06f0*/  LDC.64 R10, c[0x0][0x388] ;  /* 0x0000e200ff0a7b82 */ /* 0x000e680000000a00 */
[CC--:B------:R-:W-:Y:S02]  /*0700*/  @P1 IADD3 R15, PT, PT, R20.reuse, R21.reuse, RZ ;  /* 0x00000015140f1210 */ /* 0x0c0fe40007ffe0ff */
[----:B------:R-:W-:Y:S02]  /*0710*/  @P1 IADD3 R2, P2, PT, R20, R21, RZ ;  /* 0x0000001514021210 */ /* 0x000fe40007f5e0ff */
[----:B------:R-:W2:Y:S02]  /*0720*/  @P1 LDC.64 R4, c[0x0][0x380] ;  /* 0x0000e000ff041b82 */ /* 0x000ea40000000a00 */
[----:B------:R-:W-:-:S06]  /*0730*/  @P1 IADD3.X R14, PT, PT, RZ, RZ, RZ, P2, !PT ;  /* 0x000000ffff0e1210 */ /* 0x000fcc00017fe4ff */
[----:B------:R-:W3:Y:S01]  /*0740*/  LDC.64 R6, c[0x0][0x380] ;  /* 0x0000e000ff067b82 */ /* 0x000ee20000000a00 */
[----:B0-----:R-:W-:-:S04]  /*0750*/  @P1 IMAD.WIDE.U32 R12, R15, 0x4, R12 ;  /* 0x000000040f0c1825 */ /* 0x001fc800078e000c */
[C---:B------:R-:W-:Y:S01]  /*0760*/  @P1 IMAD R15, R21.reuse, R3, R0 ;  /* 0x00000003150f1224 */ /* 0x040fe200078e0200 */
[----:B------:R-:W-:Y:S01]  /*0770*/  @P1 IADD3 R21, PT, PT, R21, 0x2, RZ ;  /* 0x0000000215151810 */ /* 0x000fe20007ffe0ff */
[----:B------:R-:W4:Y:S01]  /*0780*/  @P1 LDG.E R13, desc[UR4][R12.64] ;  /* 0x000000040c0d1981 */ /* 0x000f22000c1e1900 */
[----:B------:R-:W0:Y:S01]  /*0790*/  LDC.64 R8, c[0x0][0x388] ;  /* 0x0000e200ff087b82 */ /* 0x000e220000000a00 */
[----:B-1----:R-:W-:Y:S01]  /*07a0*/  @P1 IMAD.WIDE R10, R15, 0x4, R10 ;  /* 0x000000040f0a1825 */ /* 0x002fe200078e020a */
[----:B------:R-:W-:Y:S02]  /*07b0*/  @!P0 IADD3 R17, PT, PT, R20, R21, RZ ;  /* 0x0000001514118210 */ /* 0x000fe40007ffe0ff */
[----:B--2---:R-:W-:Y:S01]  /*07c0*/  @P1 LEA R4, P2, R2, R4, 0x2 ;  /* 0x0000000402041211 */ /* 0x004fe200078410ff */
[----:B------:R-:W-:-:S03]  /*07d0*/  @!P0 IMAD R21, R21, R3, R0 ;  /* 0x0000000315158224 */ /* 0x000fc600078e0200 */
[----:B------:R-:W-:Y:S01]  /*07e0*/  @P1 LEA.HI.X R5, R2, R5, R14, 0x2, P2 ;  /* 0x0000000502051211 */ /* 0x000fe200010f140e */
[----:B------:R-:W-:Y:S01]  /*07f0*/  @P1 IMAD.WIDE R14, R3, 0x4, R10 ;  /* 0x00000004030e1825 */ /* 0x000fe200078e020a */
[----:B------:R-:W4:Y:S03]  /*0800*/  @P1 LDG.E R2, desc[UR4][R10.64] ;  /* 0x000000040a021981 */ /* 0x000f26000c1e1900 */
[----:B---3--:R-:W-:Y:S01]  /*0810*/  @!P0 IMAD.WIDE.U32 R6, R17, 0x4, R6 ;  /* 0x0000000411068825 */ /* 0x008fe200078e0006 */
[----:B------:R-:W2:Y:S04]  /*0820*/  @P1 LDG.E R5, desc[UR4][R4.64+0x4] ;  /* 0x0000040404051981 */ /* 0x000ea8000c1e1900 */
[----:B------:R-:W2:Y:S01]  /*0830*/  @P1 LDG.E R14, desc[UR4][R14.64] ;  /* 0x000000040e0e1981 */ /* 0x000ea2000c1e1900 */
[----:B0-----:R-:W-:-:S03]  /*0840*/  @!P0 IMAD.WIDE R8, R21, 0x4, R8 ;  /* 0x0000000415088825 */ /* 0x001fc600078e0208 */
[----:B------:R-:W3:Y:S04]  /*0850*/  @!P0 LDG.E R7, desc[UR4][R6.64] ;  /* 0x0000000406078981 */ /* 0x000ee8000c1e1900 */
[----:B------:R-:W3:Y:S01]  /*0860*/  @!P0 LDG.E R8, desc[UR4][R8.64] ;  /* 0x0000000408088981 */ /* 0x000ee2000c1e1900 */
[----:B----4-:R-:W-:-:S04]  /*0870*/  @P1 FFMA R2, R13, R2, R24 ;  /* 0x000000020d021223 */ /* 0x010fc80000000018 */
[----:B--2---:R-:W-:-:S04]  /*0880*/  @P1 FFMA R24, R5, R14, R2 ;  /* 0x0000000e05181223 */ /* 0x004fc80000000002 */
[----:B---3--:R-:W-:-:S07]  /*0890*/  @!P0 FFMA R24, R7, R8, R24 ;  /* 0x0000000807188223 */ /* 0x008fce0000000018 */
.L_x_0:
[----:B------:R-:W0:Y:S01]  /*08a0*/  LDC.64 R4, c[0x0][0x390] ;  /* 0x0000e400ff047b82 */ /* 0x000e220000000a00 */
[----:B------:R-:W-:-:S04]  /*08b0*/  IMAD R3, R19, R3, R0 ;  /* 0x0000000313037224 */ /* 0x000fc800078e0200 */
[----:B0-----:R-:W-:-:S05]  /*08c0*/  IMAD.WIDE R2, R3, 0x4, R4 ;  /* 0x0000000403027825 */ /* 0x001fca00078e0204 */
[----:B------:R-:W-:Y:S01]  /*08d0*/  STG.E desc[UR4][R2.64], R24 ;  /* 0x0000001802007986 */ /* 0x000fe2000c101904 */
[----:B------:R-:W-:Y:S05]  /*08e0*/  EXIT ;  /* 0x000000000000794d */ /* 0x000fea0003800000 */
.L_x_4:
[----:B------:R-:W-:-:S00]  /*08f0*/  BRA `(.L_x_4) ;  /* 0xfffffffc00fc7947 */ /* 0x000fc0000383ffff */
[----:B------:R-:W-:-:S00]  /*0900*/  NOP ;  /* 0x0000000000007918 */ /* 0x000fc00000000000 */
[----:B------:R-:W-:-:S00]  /*0910*/  NOP ;  /* 0x0000000000007918 */ /* 0x000fc00000000000 */
[----:B------:R-:W-:-:S00]  /*0920*/  NOP ;  /* 0x0000000000007918 */ /* 0x000fc00000000000 */
[----:B------:R-:W-:-:S00]  /*0930*/  NOP ;  /* 0x0000000000007918 */ /* 0x000fc00000000000 */
[----:B------:R-:W-:-:S00]  /*0940*/  NOP ;  /* 0x0000000000007918 */ /* 0x000fc00000000000 */
[----:B------:R-:W-:-:S00]  /*0950*/  NOP ;  /* 0x0000000000007918 */ /* 0x000fc00000000000 */
[----:B------:R-:W-:-:S00]  /*0960*/  NOP ;  /* 0x0000000000007918 */ /* 0x000fc00000000000 */
[----:B------:R-:W-:-:S00]  /*0970*/  NOP ;  /* 0x0000000000007918 */ /* 0x000fc00000000000 */
.L_x_5:


//--------------------- .nv.shared.reserved.0     --------------------------
	.section	.nv.shared.reserved.0,"aw",@nobits
	.weak		__nv_reservedSMEM_offset_0_alias
	.size		__nv_reservedSMEM_offset_0_alias, 0, 64
	.other		__nv_reservedSMEM_offset_0_alias,@"STO_CUDA_RESERVED_SHARED STV_DEFAULT"
__nv_reservedSMEM_offset_0_alias:
	.zero		0
	.zero		64


//--------------------- .nv.constant0._Z14matrixMulBasicPfS_S_iii --------------------------
	.section	.nv.constant0._Z14matrixMulBasicPfS_S_iii,"a",@progbits
	.sectionflags	@""
	.align	4
.nv.constant0._Z14matrixMulBasicPfS_S_iii:
	.zero		932


//--------------------- SYMBOLS --------------------------

	.type		.nv.reservedSmem.offset0,@object
	.size		.nv.reservedSmem.offset0,0x4
